//
// Generated by NVIDIA NVVM Compiler
//
// Compiler Build ID: CL-36424714
// Cuda compilation tools, release 13.0, V13.0.88
// Based on NVVM 20.0.0
//

.version 9.0
.target sm_100
.address_size 64

	// .globl	_Z16matrix_multi_gpuPiS_S_
.global .attribute(.managed) .align 4 .b8 A[2000000];
.global .attribute(.managed) .align 4 .b8 B[2000000];
.global .attribute(.managed) .align 4 .b8 C_gpu[4000000];
.global .attribute(.managed) .align 4 .b8 C_cpu[4000000];
// _ZZ16matrix_multi_gpuPiS_S_E2As has been demoted
// _ZZ16matrix_multi_gpuPiS_S_E2Bs has been demoted

.visible .entry _Z16matrix_multi_gpuPiS_S_(
	.param .u64 .ptr .align 1 _Z16matrix_multi_gpuPiS_S__param_0,
	.param .u64 .ptr .align 1 _Z16matrix_multi_gpuPiS_S__param_1,
	.param .u64 .ptr .align 1 _Z16matrix_multi_gpuPiS_S__param_2
)
{
	.reg .pred 	%p<11>;
	.reg .b32 	%r<142>;
	.reg .b64 	%rd<13>;
	// demoted variable
	.shared .align 4 .b8 _ZZ16matrix_multi_gpuPiS_S_E2As[4096];
	// demoted variable
	.shared .align 4 .b8 _ZZ16matrix_multi_gpuPiS_S_E2Bs[4096];
	ld.param.u64 	%rd4, [_Z16matrix_multi_gpuPiS_S__param_0];
	ld.param.u64 	%rd5, [_Z16matrix_multi_gpuPiS_S__param_1];
	ld.param.u64 	%rd3, [_Z16matrix_multi_gpuPiS_S__param_2];
	cvta.to.global.u64 	%rd1, %rd5;
	cvta.to.global.u64 	%rd2, %rd4;
	mov.u32 	%r134, %tid.x;
	mov.u32 	%r28, %ctaid.x;
	mov.u32 	%r29, %ntid.x;
	mad.lo.s32 	%r2, %r28, %r29, %r134;
	mov.u32 	%r136, %tid.y;
	mov.u32 	%r30, %ctaid.y;
	mov.u32 	%r31, %ntid.y;
	mad.lo.s32 	%r4, %r30, %r31, %r136;
	shl.b32 	%r32, %r136, 7;
	mov.u32 	%r33, _ZZ16matrix_multi_gpuPiS_S_E2As;
	add.s32 	%r5, %r33, %r32;
	shl.b32 	%r34, %r134, 2;
	add.s32 	%r6, %r5, %r34;
	mov.u32 	%r35, _ZZ16matrix_multi_gpuPiS_S_E2Bs;
	add.s32 	%r8, %r35, %r34;
	add.s32 	%r7, %r8, %r32;
	mad.lo.s32 	%r137, %r136, 1000, %r2;
	mad.lo.s32 	%r135, %r4, 500, %r134;
	mov.b32 	%r138, 0;
	mov.u32 	%r139, %r138;
$L__BB0_1:
	setp.gt.u32 	%p1, %r4, 999;
	setp.gt.u32 	%p2, %r134, 499;
	mov.b32 	%r140, 0;
	or.pred  	%p3, %p1, %p2;
	@%p3 bra 	$L__BB0_3;
	mul.wide.u32 	%rd6, %r135, 4;
	add.s64 	%rd7, %rd2, %rd6;
	ld.global.u32 	%r140, [%rd7];
$L__BB0_3:
	setp.gt.s32 	%p4, %r2, 999;
	st.shared.u32 	[%r6], %r140;
	setp.gt.u32 	%p5, %r136, 499;
	mov.b32 	%r141, 0;
	or.pred  	%p6, %p4, %p5;
	@%p6 bra 	$L__BB0_5;
	mul.wide.u32 	%rd8, %r137, 4;
	add.s64 	%rd9, %rd1, %rd8;
	ld.global.u32 	%r141, [%rd9];
$L__BB0_5:
	st.shared.u32 	[%r7], %r141;
	bar.sync 	0;
	ld.shared.u32 	%r38, [%r5];
	ld.shared.u32 	%r39, [%r8];
	mad.lo.s32 	%r40, %r39, %r38, %r139;
	ld.shared.u32 	%r41, [%r5+4];
	ld.shared.u32 	%r42, [%r8+128];
	mad.lo.s32 	%r43, %r42, %r41, %r40;
	ld.shared.u32 	%r44, [%r5+8];
	ld.shared.u32 	%r45, [%r8+256];
	mad.lo.s32 	%r46, %r45, %r44, %r43;
	ld.shared.u32 	%r47, [%r5+12];
	ld.shared.u32 	%r48, [%r8+384];
	mad.lo.s32 	%r49, %r48, %r47, %r46;
	ld.shared.u32 	%r50, [%r5+16];
	ld.shared.u32 	%r51, [%r8+512];
	mad.lo.s32 	%r52, %r51, %r50, %r49;
	ld.shared.u32 	%r53, [%r5+20];
	ld.shared.u32 	%r54, [%r8+640];
	mad.lo.s32 	%r55, %r54, %r53, %r52;
	ld.shared.u32 	%r56, [%r5+24];
	ld.shared.u32 	%r57, [%r8+768];
	mad.lo.s32 	%r58, %r57, %r56, %r55;
	ld.shared.u32 	%r59, [%r5+28];
	ld.shared.u32 	%r60, [%r8+896];
	mad.lo.s32 	%r61, %r60, %r59, %r58;
	ld.shared.u32 	%r62, [%r5+32];
	ld.shared.u32 	%r63, [%r8+1024];
	mad.lo.s32 	%r64, %r63, %r62, %r61;
	ld.shared.u32 	%r65, [%r5+36];
	ld.shared.u32 	%r66, [%r8+1152];
	mad.lo.s32 	%r67, %r66, %r65, %r64;
	ld.shared.u32 	%r68, [%r5+40];
	ld.shared.u32 	%r69, [%r8+1280];
	mad.lo.s32 	%r70, %r69, %r68, %r67;
	ld.shared.u32 	%r71, [%r5+44];
	ld.shared.u32 	%r72, [%r8+1408];
	mad.lo.s32 	%r73, %r72, %r71, %r70;
	ld.shared.u32 	%r74, [%r5+48];
	ld.shared.u32 	%r75, [%r8+1536];
	mad.lo.s32 	%r76, %r75, %r74, %r73;
	ld.shared.u32 	%r77, [%r5+52];
	ld.shared.u32 	%r78, [%r8+1664];
	mad.lo.s32 	%r79, %r78, %r77, %r76;
	ld.shared.u32 	%r80, [%r5+56];
	ld.shared.u32 	%r81, [%r8+1792];
	mad.lo.s32 	%r82, %r81, %r80, %r79;
	ld.shared.u32 	%r83, [%r5+60];
	ld.shared.u32 	%r84, [%r8+1920];
	mad.lo.s32 	%r85, %r84, %r83, %r82;
	ld.shared.u32 	%r86, [%r5+64];
	ld.shared.u32 	%r87, [%r8+2048];
	mad.lo.s32 	%r88, %r87, %r86, %r85;
	ld.shared.u32 	%r89, [%r5+68];
	ld.shared.u32 	%r90, [%r8+2176];
	mad.lo.s32 	%r91, %r90, %r89, %r88;
	ld.shared.u32 	%r92, [%r5+72];
	ld.shared.u32 	%r93, [%r8+2304];
	mad.lo.s32 	%r94, %r93, %r92, %r91;
	ld.shared.u32 	%r95, [%r5+76];
	ld.shared.u32 	%r96, [%r8+2432];
	mad.lo.s32 	%r97, %r96, %r95, %r94;
	ld.shared.u32 	%r98, [%r5+80];
	ld.shared.u32 	%r99, [%r8+2560];
	mad.lo.s32 	%r100, %r99, %r98, %r97;
	ld.shared.u32 	%r101, [%r5+84];
	ld.shared.u32 	%r102, [%r8+2688];
	mad.lo.s32 	%r103, %r102, %r101, %r100;
	ld.shared.u32 	%r104, [%r5+88];
	ld.shared.u32 	%r105, [%r8+2816];
	mad.lo.s32 	%r106, %r105, %r104, %r103;
	ld.shared.u32 	%r107, [%r5+92];
	ld.shared.u32 	%r108, [%r8+2944];
	mad.lo.s32 	%r109, %r108, %r107, %r106;
	ld.shared.u32 	%r110, [%r5+96];
	ld.shared.u32 	%r111, [%r8+3072];
	mad.lo.s32 	%r112, %r111, %r110, %r109;
	ld.shared.u32 	%r113, [%r5+100];
	ld.shared.u32 	%r114, [%r8+3200];
	mad.lo.s32 	%r115, %r114, %r113, %r112;
	ld.shared.u32 	%r116, [%r5+104];
	ld.shared.u32 	%r117, [%r8+3328];
	mad.lo.s32 	%r118, %r117, %r116, %r115;
	ld.shared.u32 	%r119, [%r5+108];
	ld.shared.u32 	%r120, [%r8+3456];
	mad.lo.s32 	%r121, %r120, %r119, %r118;
	ld.shared.u32 	%r122, [%r5+112];
	ld.shared.u32 	%r123, [%r8+3584];
	mad.lo.s32 	%r124, %r123, %r122, %r121;
	ld.shared.u32 	%r125, [%r5+116];
	ld.shared.u32 	%r126, [%r8+3712];
	mad.lo.s32 	%r127, %r126, %r125, %r124;
	ld.shared.u32 	%r128, [%r5+120];
	ld.shared.u32 	%r129, [%r8+3840];
	mad.lo.s32 	%r130, %r129, %r128, %r127;
	ld.shared.u32 	%r131, [%r5+124];
	ld.shared.u32 	%r132, [%r8+3968];
	mad.lo.s32 	%r139, %r132, %r131, %r130;
	bar.sync 	0;
	add.s32 	%r138, %r138, 1;
	add.s32 	%r137, %r137, 32000;
	add.s32 	%r136, %r136, 32;
	add.s32 	%r135, %r135, 32;
	add.s32 	%r134, %r134, 32;
	setp.ne.s32 	%p7, %r138, 16;
	@%p7 bra 	$L__BB0_1;
	setp.gt.s32 	%p8, %r2, 999;
	setp.gt.u32 	%p9, %r4, 999;
	or.pred  	%p10, %p8, %p9;
	@%p10 bra 	$L__BB0_8;
	mad.lo.s32 	%r133, %r4, 1000, %r2;
	cvta.to.global.u64 	%rd10, %rd3;
	mul.wide.s32 	%rd11, %r133, 4;
	add.s64 	%rd12, %rd10, %rd11;
	st.global.u32 	[%rd12], %r139;
$L__BB0_8:
	ret;

}


// ===== COMPILED SASS (sm_100) =====

	.target	sm_100

	.elftype	@"ET_EXEC"


//--------------------- .note.nv.tkinfo           --------------------------
	.section	.note.nv.tkinfo,"",@"SHT_NOTE"
	.sectionflags	@"SHF_NOTE_NV_TKINFO"
	.tkinfo
        /*0018*/ 	.word	0x00000002
        /*0030*/ 	.string	""
        /*0030*/ 	.string	"ptxas"
        /*0030*/ 	.string	"Cuda compilation tools, release 13.0, V13.0.88"
        /*0030*/ 	.string	"Build cuda_13.0.r13.0/compiler.36424714_0"
        /*0030*/ 	.string	"-arch sm_100 -m 64 "



//--------------------- .note.nv.cuinfo           --------------------------
	.section	.note.nv.cuinfo,"",@"SHT_NOTE"
	.sectionflags	@"SHF_NOTE_NV_CUINFO"
        /*0018*/ 	.short	0x0002
        /*001a*/ 	.short	0x0064
        /*001c*/ 	.short	0x0082
	.zero		2


//--------------------- .nv.info                  --------------------------
	.section	.nv.info,"",@"SHT_CUDA_INFO"
	.align	4


	//----- nvinfo : EIATTR_REGCOUNT
	.align		4
        /*0000*/ 	.byte	0x04, 0x2f
        /*0002*/ 	.short	(.L_5 - .L_4)
	.align		4
.L_4:
        /*0004*/ 	.word	index@(_Z16matrix_multi_gpuPiS_S_)
        /*0008*/ 	.word	0x00000020


	//----- nvinfo : EIATTR_FRAME_SIZE
	.align		4
.L_5:
        /*000c*/ 	.byte	0x04, 0x11
        /*000e*/ 	.short	(.L_7 - .L_6)
	.align		4
.L_6:
        /*0010*/ 	.word	index@(_Z16matrix_multi_gpuPiS_S_)
        /*0014*/ 	.word	0x00000000


	//----- nvinfo : EIATTR_MIN_STACK_SIZE
	.align		4
.L_7:
        /*0018*/ 	.byte	0x04, 0x12
        /*001a*/ 	.short	(.L_9 - .L_8)
	.align		4
.L_8:
        /*001c*/ 	.word	index@(_Z16matrix_multi_gpuPiS_S_)
        /*0020*/ 	.word	0x00000000
.L_9:


//--------------------- .nv.compat                --------------------------
	.section	.nv.compat,"",@"SHT_CUDA_COMPAT_INFO"
	.align	4
        /*0000*/ 	.byte	0x02, 0x09, 0x00, 0x00, 0x02, 0x02, 0x01, 0x00, 0x02, 0x05, 0x05, 0x00, 0x03, 0x07, 0x01, 0x01
        /*0010*/ 	.byte	0x02, 0x03, 0x00, 0x00, 0x02, 0x06, 0x01, 0x00, 0x04, 0x0b, 0x08, 0x00, 0x09, 0x00, 0x00, 0x00
        /*0020*/ 	.byte	0x00, 0x00, 0x00, 0x00


//--------------------- .nv.info._Z16matrix_multi_gpuPiS_S_ --------------------------
	.section	.nv.info._Z16matrix_multi_gpuPiS_S_,"",@"SHT_CUDA_INFO"
	.sectionflags	@""
	.align	4


	//----- nvinfo : EIATTR_CUDA_API_VERSION
	.align		4
        /*0000*/ 	.byte	0x04, 0x37
        /*0002*/ 	.short	(.L_11 - .L_10)
.L_10:
        /*0004*/ 	.word	0x00000082


	//----- nvinfo : EIATTR_KPARAM_INFO
	.align		4
.L_11:
        /*0008*/ 	.byte	0x04, 0x17
        /*000a*/ 	.short	(.L_13 - .L_12)
.L_12:
        /*000c*/ 	.word	0x00000000
        /*0010*/ 	.short	0x0002
        /*0012*/ 	.short	0x0010
        /*0014*/ 	.byte	0x00, 0xf5, 0x21, 0x00


	//----- nvinfo : EIATTR_KPARAM_INFO
	.align		4
.L_13:
        /*0018*/ 	.byte	0x04, 0x17
        /*001a*/ 	.short	(.L_15 - .L_14)
.L_14:
        /*001c*/ 	.word	0x00000000
        /*0020*/ 	.short	0x0001
        /*0022*/ 	.short	0x0008
        /*0024*/ 	.byte	0x00, 0xf5, 0x21, 0x00


	//----- nvinfo : EIATTR_KPARAM_INFO
	.align		4
.L_15:
        /*0028*/ 	.byte	0x04, 0x17
        /*002a*/ 	.short	(.L_17 - .L_16)
.L_16:
        /*002c*/ 	.word	0x00000000
        /*0030*/ 	.short	0x0000
        /*0032*/ 	.short	0x0000
        /*0034*/ 	.byte	0x00, 0xf5, 0x21, 0x00


	//----- nvinfo : EIATTR_SPARSE_MMA_MASK
	.align		4
.L_17:
        /*0038*/ 	.byte	0x03, 0x50
        /*003a*/ 	.short	0x0000


	//----- nvinfo : EIATTR_MAXREG_COUNT
	.align		4
        /*003c*/ 	.byte	0x03, 0x1b
        /*003e*/ 	.short	0x00ff


	//----- nvinfo : EIATTR_NUM_BARRIERS
	.align		4
        /*0040*/ 	.byte	0x02, 0x4c
        /*0042*/ 	.byte	0x01
	.zero		1


	//----- nvinfo : EIATTR_MERCURY_ISA_VERSION
	.align		4
        /*0044*/ 	.byte	0x03, 0x5f
        /*0046*/ 	.short	0x0101


	//----- nvinfo : EIATTR_VRC_CTA_INIT_COUNT
	.align		4
        /*0048*/ 	.byte	0x02, 0x4a
	.zero		1
	.zero		1


	//----- nvinfo : EIATTR_EXIT_INSTR_OFFSETS
	.align		4
        /*004c*/ 	.byte	0x04, 0x1c
        /*004e*/ 	.short	(.L_19 - .L_18)


	//   ....[0]....
.L_18:
        /*0050*/ 	.word	0x00000780


	//   ....[1]....
        /*0054*/ 	.word	0x000007d0


	//----- nvinfo : EIATTR_CBANK_PARAM_SIZE
	.align		4
.L_19:
        /*0058*/ 	.byte	0x03, 0x19
        /*005a*/ 	.short	0x0018


	//----- nvinfo : EIATTR_PARAM_CBANK
	.align		4
        /*005c*/ 	.byte	0x04, 0x0a
        /*005e*/ 	.short	(.L_21 - .L_20)
	.align		4
.L_20:
        /*0060*/ 	.word	index@(.nv.constant0._Z16matrix_multi_gpuPiS_S_)
        /*0064*/ 	.short	0x0380
        /*0066*/ 	.short	0x0018


	//----- nvinfo : EIATTR_SW_WAR
	.align		4
.L_21:
        /*0068*/ 	.byte	0x04, 0x36
        /*006a*/ 	.short	(.L_23 - .L_22)
.L_22:
        /*006c*/ 	.word	0x00000008
.L_23:


//--------------------- .nv.callgraph             --------------------------
	.section	.nv.callgraph,"",@"SHT_CUDA_CALLGRAPH"
	.align	4
	.sectionentsize	8
	.align		4
        /*0000*/ 	.word	0x00000000
	.align		4
        /*0004*/ 	.word	0xffffffff
	.align		4
        /*0008*/ 	.word	0x00000000
	.align		4
        /*000c*/ 	.word	0xfffffffe
	.align		4
        /*0010*/ 	.word	0x00000000
	.align		4
        /*0014*/ 	.word	0xfffffffd
	.align		4
        /*0018*/ 	.word	0x00000000
	.align		4
        /*001c*/ 	.word	0xfffffffc


//--------------------- .nv.constant4             --------------------------
	.section	.nv.constant4,"a",@progbits
	.align	8
	.align		8
.nv.constant4:
        /*0000*/ 	.dword	A
	.align		8
        /*0008*/ 	.dword	B
	.align		8
        /*0010*/ 	.dword	C_gpu
	.align		8
        /*0018*/ 	.dword	C_cpu


//--------------------- .text._Z16matrix_multi_gpuPiS_S_ --------------------------
	.section	.text._Z16matrix_multi_gpuPiS_S_,"ax",@progbits
	.align	128
        .global         _Z16matrix_multi_gpuPiS_S_
        .type           _Z16matrix_multi_gpuPiS_S_,@function
        .size           _Z16matrix_multi_gpuPiS_S_,(.L_x_2 - _Z16matrix_multi_gpuPiS_S_)
        .other          _Z16matrix_multi_gpuPiS_S_,@"STO_CUDA_ENTRY STV_DEFAULT"
_Z16matrix_multi_gpuPiS_S_:
.text._Z16matrix_multi_gpuPiS_S_:
[----:B------:R-:W-:Y:S01]  /*0000*/  LDC R1, c[0x0][0x37c] ;  /* 0x0000df00ff017b82 */ /* 0x000fe20000000800 */
[----:B------:R-:W0:Y:S07]  /*0010*/  S2R R16, SR_TID.X ;  /* 0x0000000000107919 */ /* 0x000e2e0000002100 */
[----:B------:R-:W1:Y:S01]  /*0020*/  S2UR UR6, SR_CgaCtaId ;  /* 0x00000000000679c3 */ /* 0x000e620000008800 */
[----:B------:R-:W-:Y:S01]  /*0030*/  UMOV UR4, 0x400 ;  /* 0x0000040000047882 */ /* 0x000fe20000000000 */
[----:B------:R-:W-:Y:S01]  /*0040*/  HFMA2 R7, -RZ, RZ, 0, 0 ;  /* 0x00000000ff077431 */ /* 0x000fe200000001ff */
[----:B------:R-:W2:Y:S01]  /*0050*/  S2R R2, SR_TID.Y ;  /* 0x0000000000027919 */ /* 0x000ea20000002200 */
[----:B------:R-:W-:Y:S01]  /*0060*/  UIADD3 UR5, UPT, UPT, UR4, 0x1000, URZ ;  /* 0x0000100004057890 */ /* 0x000fe2000fffe0ff */
[----:B------:R-:W3:Y:S03]  /*0070*/  LDCU.64 UR8, c[0x0][0x358] ;  /* 0x00006b00ff0877ac */ /* 0x000ee60008000a00 */
[----:B------:R-:W4:Y:S08]  /*0080*/  LDC R3, c[0x0][0x360] ;  /* 0x0000d800ff037b82 */ /* 0x000f300000000800 */
[----:B------:R-:W4:Y:S08]  /*0090*/  S2UR UR7, SR_CTAID.X ;  /* 0x00000000000779c3 */ /* 0x000f300000002500 */
[----:B------:R-:W5:Y:S01]  /*00a0*/  S2UR UR10, SR_CTAID.Y ;  /* 0x00000000000a79c3 */ /* 0x000f620000002600 */
[----:B-1----:R-:W-:-:S02]  /*00b0*/  ULEA UR4, UR6, UR4, 0x18 ;  /* 0x0000000406047291 */ /* 0x002fc4000f8ec0ff */
[----:B------:R-:W-:-:S05]  /*00c0*/  ULEA UR5, UR6, UR5, 0x18 ;  /* 0x0000000506057291 */ /* 0x000fca000f8ec0ff */
[----:B------:R-:W5:Y:S01]  /*00d0*/  LDC R23, c[0x0][0x364] ;  /* 0x0000d900ff177b82 */ /* 0x000f620000000800 */
[----:B0-----:R-:W-:Y:S02]  /*00e0*/  LEA R19, R16, UR5, 0x2 ;  /* 0x0000000510137c11 */ /* 0x001fe4000f8e10ff */
[C---:B--2---:R-:W-:Y:S01]  /*00f0*/  LEA R21, R2.reuse, UR4, 0x7 ;  /* 0x0000000402157c11 */ /* 0x044fe2000f8e38ff */
[----:B------:R-:W-:Y:S01]  /*0100*/  UMOV UR4, URZ ;  /* 0x000000ff00047c82 */ /* 0x000fe20008000000 */
[----:B------:R-:W-:Y:S02]  /*0110*/  LEA R17, R2, R19, 0x7 ;  /* 0x0000001302117211 */ /* 0x000fe400078e38ff */
[----:B------:R-:W-:Y:S01]  /*0120*/  LEA R18, R16, R21, 0x2 ;  /* 0x0000001510127211 */ /* 0x000fe200078e10ff */
[----:B----4-:R-:W-:-:S04]  /*0130*/  IMAD R20, R3, UR7, R16 ;  /* 0x0000000703147c24 */ /* 0x010fc8000f8e0210 */
[----:B------:R-:W-:Y:S02]  /*0140*/  IMAD R3, R2, 0x3e8, R20 ;  /* 0x000003e802037824 */ /* 0x000fe400078e0214 */
[----:B-----5:R-:W-:-:S04]  /*0150*/  IMAD R23, R23, UR10, R2 ;  /* 0x0000000a17177c24 */ /* 0x020fc8000f8e0202 */
[----:B---3--:R-:W-:-:S07]  /*0160*/  IMAD R0, R23, 0x1f4, R16 ;  /* 0x000001f417007824 */ /* 0x008fce00078e0210 */
.L_x_0:
[----:B------:R-:W-:Y:S02]  /*0170*/  ISETP.GT.U32.AND P1, PT, R16, 0x1f3, PT ;  /* 0x000001f31000780c */ /* 0x000fe40003f24070 */
[----:B------:R-:W-:Y:S02]  /*0180*/  ISETP.GT.U32.AND P0, PT, R2, 0x1f3, PT ;  /* 0x000001f30200780c */ /* 0x000fe40003f04070 */
[----:B------:R-:W-:Y:S02]  /*0190*/  ISETP.GT.U32.OR P1, PT, R23, 0x3e7, P1 ;  /* 0x000003e71700780c */ /* 0x000fe40000f24470 */
[----:B------:R-:W-:Y:S02]  /*01a0*/  ISETP.GT.OR P0, PT, R20, 0x3e7, P0 ;  /* 0x000003e71400780c */ /* 0x000fe40000704670 */
[----:B------:R-:W-:Y:S02]  /*01b0*/  MOV R25, RZ ;  /* 0x000000ff00197202 */ /* 0x000fe40000000f00 */
[----:B------:R-:W-:-:S07]  /*01c0*/  MOV R6, RZ ;  /* 0x000000ff00067202 */ /* 0x000fce0000000f00 */
[----:B------:R-:W0:Y:S08]  /*01d0*/  @!P1 LDC.64 R12, c[0x0][0x380] ;  /* 0x0000e000ff0c9b82 */ /* 0x000e300000000a00 */
[----:B------:R-:W1:Y:S01]  /*01e0*/  @!P0 LDC.64 R4, c[0x0][0x388] ;  /* 0x0000e200ff048b82 */ /* 0x000e620000000a00 */
[----:B0-----:R-:W-:-:S05]  /*01f0*/  @!P1 IMAD.WIDE.U32 R12, R0, 0x4, R12 ;  /* 0x00000004000c9825 */ /* 0x001fca00078e000c */
[----:B------:R-:W2:Y:S01]  /*0200*/  @!P1 LDG.E R25, desc[UR8][R12.64] ;  /* 0x000000080c199981 */ /* 0x000ea2000c1e1900 */
[----:B-1----:R-:W-:-:S05]  /*0210*/  @!P0 IMAD.WIDE.U32 R4, R3, 0x4, R4 ;  /* 0x0000000403048825 */ /* 0x002fca00078e0004 */
[----:B------:R-:W3:Y:S01]  /*0220*/  @!P0 LDG.E R6, desc[UR8][R4.64] ;  /* 0x0000000804068981 */ /* 0x000ee2000c1e1900 */
[----:B------:R-:W-:-:S04]  /*0230*/  UIADD3 UR4, UPT, UPT, UR4, 0x1, URZ ;  /* 0x0000000104047890 */ /* 0x000fc8000fffe0ff */
[----:B------:R-:W-:Y:S01]  /*0240*/  UISETP.NE.AND UP0, UPT, UR4, 0x10, UPT ;  /* 0x000000100400788c */ /* 0x000fe2000bf05270 */
[----:B------:R-:W-:Y:S02]  /*0250*/  IADD3 R2, PT, PT, R2, 0x20, RZ ;  /* 0x0000002002027810 */ /* 0x000fe40007ffe0ff */
[----:B------:R-:W-:Y:S02]  /*0260*/  IADD3 R16, PT, PT, R16, 0x20, RZ ;  /* 0x0000002010107810 */ /* 0x000fe40007ffe0ff */
[----:B------:R-:W-:Y:S02]  /*0270*/  IADD3 R0, PT, PT, R0, 0x20, RZ ;  /* 0x0000002000007810 */ /* 0x000fe40007ffe0ff */
[----:B------:R-:W-:Y:S01]  /*0280*/  IADD3 R3, PT, PT, R3, 0x7d00, RZ ;  /* 0x00007d0003037810 */ /* 0x000fe20007ffe0ff */
[----:B--2---:R-:W-:Y:S04]  /*0290*/  STS [R18], R25 ;  /* 0x0000001912007388 */ /* 0x004fe80000000800 */
[----:B---3--:R-:W-:Y:S01]  /*02a0*/  STS [R17], R6 ;  /* 0x0000000611007388 */ /* 0x008fe20000000800 */
[----:B------:R-:W-:Y:S06]  /*02b0*/  BAR.SYNC.DEFER_BLOCKING 0x0 ;  /* 0x0000000000007b1d */ /* 0x000fec0000010000 */
[----:B------:R-:W-:Y:S04]  /*02c0*/  LDS R24, [R19] ;  /* 0x0000000013187984 */ /* 0x000fe80000000800 */
[----:B------:R-:W0:Y:S04]  /*02d0*/  LDS.128 R8, [R21] ;  /* 0x0000000015087984 */ /* 0x000e280000000c00 */
[----:B------:R-:W1:Y:S04]  /*02e0*/  LDS R28, [R19+0x80] ;  /* 0x00008000131c7984 */ /* 0x000e680000000800 */
[----:B------:R-:W2:Y:S04]  /*02f0*/  LDS R29, [R19+0x100] ;  /* 0x00010000131d7984 */ /* 0x000ea80000000800 */
[----:B------:R-:W3:Y:S04]  /*0300*/  LDS R26, [R19+0x180] ;  /* 0x00018000131a7984 */ /* 0x000ee80000000800 */
[----:B------:R-:W-:Y:S04]  /*0310*/  LDS R27, [R19+0x200] ;  /* 0x00020000131b7984 */ /* 0x000fe80000000800 */
[----:B------:R-:W4:Y:S04]  /*0320*/  LDS.128 R12, [R21+0x10] ;  /* 0x00001000150c7984 */ /* 0x000f280000000c00 */
[----:B------:R-:W5:Y:S04]  /*0330*/  LDS R22, [R19+0x280] ;  /* 0x0002800013167984 */ /* 0x000f680000000800 */
[----:B------:R-:W5:Y:S01]  /*0340*/  LDS R25, [R19+0x300] ;  /* 0x0003000013197984 */ /* 0x000f620000000800 */
[----:B0-----:R-:W-:-:S03]  /*0350*/  IMAD R8, R8, R24, R7 ;  /* 0x0000001808087224 */ /* 0x001fc600078e0207 */
[----:B------:R-:W0:Y:S01]  /*0360*/  LDS R24, [R19+0x380] ;  /* 0x0003800013187984 */ /* 0x000e220000000800 */
[----:B-1----:R-:W-:-:S03]  /*0370*/  IMAD R9, R28, R9, R8 ;  /* 0x000000091c097224 */ /* 0x002fc600078e0208 */
[----:B------:R-:W-:Y:S01]  /*0380*/  LDS.128 R4, [R21+0x20] ;  /* 0x0000200015047984 */ /* 0x000fe20000000c00 */
[----:B--2---:R-:W-:-:S03]  /*0390*/  IMAD R10, R29, R10, R9 ;  /* 0x0000000a1d0a7224 */ /* 0x004fc600078e0209 */
[----:B------:R-:W1:Y:S01]  /*03a0*/  LDS R9, [R19+0x400] ;  /* 0x0004000013097984 */ /* 0x000e620000000800 */
[----:B---3--:R-:W-:-:S03]  /*03b0*/  IMAD R10, R26, R11, R10 ;  /* 0x0000000b1a0a7224 */ /* 0x008fc600078e020a */
[----:B------:R-:W2:Y:S04]  /*03c0*/  LDS R8, [R19+0x480] ;  /* 0x0004800013087984 */ /* 0x000ea80000000800 */
[----:B------:R-:W3:Y:S01]  /*03d0*/  LDS R11, [R19+0x500] ;  /* 0x00050000130b7984 */ /* 0x000ee20000000800 */
[----:B----4-:R-:W-:-:S03]  /*03e0*/  IMAD R10, R12, R27, R10 ;  /* 0x0000001b0c0a7224 */ /* 0x010fc600078e020a */
[----:B------:R-:W-:Y:S01]  /*03f0*/  LDS R27, [R19+0x700] ;  /* 0x00070000131b7984 */ /* 0x000fe20000000800 */
[----:B-----5:R-:W-:-:S03]  /*0400*/  IMAD R10, R22, R13, R10 ;  /* 0x0000000d160a7224 */ /* 0x020fc600078e020a */
[----:B------:R-:W4:Y:S01]  /*0410*/  LDS R22, [R19+0x580] ;  /* 0x0005800013167984 */ /* 0x000f220000000800 */
[----:B------:R-:W-:-:S03]  /*0420*/  IMAD R10, R25, R14, R10 ;  /* 0x0000000e190a7224 */ /* 0x000fc600078e020a */
[----:B------:R-:W-:Y:S04]  /*0430*/  LDS R25, [R19+0x600] ;  /* 0x0006000013197984 */ /* 0x000fe80000000800 */
[----:B------:R-:W-:Y:S04]  /*0440*/  LDS R29, [R19+0x800] ;  /* 0x00080000131d7984 */ /* 0x000fe80000000800 */
[----:B------:R-:W-:Y:S01]  /*0450*/  LDS R26, [R19+0x880] ;  /* 0x00088000131a7984 */ /* 0x000fe20000000800 */
[----:B0-----:R-:W-:-:S03]  /*0460*/  IMAD R10, R24, R15, R10 ;  /* 0x0000000f180a7224 */ /* 0x001fc600078e020a */
[----:B------:R-:W-:Y:S04]  /*0470*/  LDS R28, [R19+0xa80] ;  /* 0x000a8000131c7984 */ /* 0x000fe80000000800 */
[----:B------:R-:W0:Y:S04]  /*0480*/  LDS.128 R12, [R21+0x30] ;  /* 0x00003000150c7984 */ /* 0x000e280000000c00 */
[----:B------:R-:W5:Y:S01]  /*0490*/  LDS R24, [R19+0x680] ;  /* 0x0006800013187984 */ /* 0x000f620000000800 */
[----:B-1----:R-:W-:-:S03]  /*04a0*/  IMAD R9, R4, R9, R10 ;  /* 0x0000000904097224 */ /* 0x002fc600078e020a */
[----:B------:R-:W1:Y:S01]  /*04b0*/  LDS R4, [R19+0x780] ;  /* 0x0007800013047984 */ /* 0x000e620000000800 */
[----:B--2---:R-:W-:-:S04]  /*04c0*/  IMAD R5, R8, R5, R9 ;  /* 0x0000000508057224 */ /* 0x004fc800078e0209 */
[----:B---3--:R-:W-:Y:S02]  /*04d0*/  IMAD R5, R11, R6, R5 ;  /* 0x000000060b057224 */ /* 0x008fe400078e0205 */
[----:B------:R-:W2:Y:S02]  /*04e0*/  LDS.128 R8, [R21+0x40] ;  /* 0x0000400015087984 */ /* 0x000ea40000000c00 */
[----:B----4-:R-:W-:Y:S02]  /*04f0*/  IMAD R5, R22, R7, R5 ;  /* 0x0000000716057224 */ /* 0x010fe400078e0205 */
[----:B------:R-:W3:Y:S02]  /*0500*/  LDS R22, [R19+0x900] ;  /* 0x0009000013167984 */ /* 0x000ee40000000800 */
[----:B0-----:R-:W-:Y:S02]  /*0510*/  IMAD R5, R12, R25, R5 ;  /* 0x000000190c057224 */ /* 0x001fe400078e0205 */
[----:B------:R-:W-:Y:S02]  /*0520*/  LDS R25, [R19+0xa00] ;  /* 0x000a000013197984 */ /* 0x000fe40000000800 */
[----:B-----5:R-:W-:-:S02]  /*0530*/  IMAD R5, R24, R13, R5 ;  /* 0x0000000d18057224 */ /* 0x020fc400078e0205 */
[----:B------:R-:W0:Y:S02]  /*0540*/  LDS R24, [R19+0x980] ;  /* 0x0009800013187984 */ /* 0x000e240000000800 */
[----:B------:R-:W-:Y:S02]  /*0550*/  IMAD R5, R27, R14, R5 ;  /* 0x0000000e1b057224 */ /* 0x000fe400078e0205 */
[----:B------:R-:W-:Y:S02]  /*0560*/  LDS R27, [R19+0xb00] ;  /* 0x000b0000131b7984 */ /* 0x000fe40000000800 */
[----:B-1----:R-:W-:Y:S02]  /*0570*/  IMAD R15, R4, R15, R5 ;  /* 0x0000000f040f7224 */ /* 0x002fe400078e0205 */
[----:B------:R-:W1:Y:S02]  /*0580*/  LDS.128 R4, [R21+0x50] ;  /* 0x0000500015047984 */ /* 0x000e640000000c00 */
[----:B--2---:R-:W-:-:S02]  /*0590*/  IMAD R15, R8, R29, R15 ;  /* 0x0000001d080f7224 */ /* 0x004fc400078e020f */
[----:B------:R-:W2:Y:S02]  /*05a0*/  LDS R8, [R19+0xb80] ;  /* 0x000b800013087984 */ /* 0x000ea40000000800 */
[----:B------:R-:W-:Y:S02]  /*05b0*/  IMAD R9, R26, R9, R15 ;  /* 0x000000091a097224 */ /* 0x000fe400078e020f */
[----:B------:R-:W-:Y:S02]  /*05c0*/  LDS.128 R12, [R21+0x60] ;  /* 0x00006000150c7984 */ /* 0x000fe40000000c00 */
[----:B---3--:R-:W-:Y:S02]  /*05d0*/  IMAD R10, R22, R10, R9 ;  /* 0x0000000a160a7224 */ /* 0x008fe400078e0209 */
[----:B------:R-:W3:Y:S04]  /*05e0*/  LDS R9, [R19+0xc00] ;  /* 0x000c000013097984 */ /* 0x000ee80000000800 */
[----:B------:R-:W-:Y:S01]  /*05f0*/  LDS R22, [R19+0xd80] ;  /* 0x000d800013167984 */ /* 0x000fe20000000800 */
[----:B0-----:R-:W-:-:S03]  /*0600*/  IMAD R10, R24, R11, R10 ;  /* 0x0000000b180a7224 */ /* 0x001fc600078e020a */
[----:B------:R-:W-:Y:S01]  /*0610*/  LDS R11, [R19+0xd00] ;  /* 0x000d0000130b7984 */ /* 0x000fe20000000800 */
[----:B-1----:R-:W-:-:S03]  /*0620*/  IMAD R4, R4, R25, R10 ;  /* 0x0000001904047224 */ /* 0x002fc600078e020a */
[----:B------:R-:W0:Y:S01]  /*0630*/  LDS R10, [R19+0xc80] ;  /* 0x000c8000130a7984 */ /* 0x000e220000000800 */
[----:B------:R-:W-:-:S03]  /*0640*/  IMAD R4, R28, R5, R4 ;  /* 0x000000051c047224 */ /* 0x000fc600078e0204 */
[----:B------:R-:W-:Y:S01]  /*0650*/  LDS R25, [R19+0xf00] ;  /* 0x000f000013197984 */ /* 0x000fe20000000800 */
[----:B------:R-:W-:-:S03]  /*0660*/  IMAD R4, R27, R6, R4 ;  /* 0x000000061b047224 */ /* 0x000fc600078e0204 */
[----:B------:R-:W-:Y:S01]  /*0670*/  LDS R27, [R19+0xe00] ;  /* 0x000e0000131b7984 */ /* 0x000fe20000000800 */
[----:B--2---:R-:W-:-:S03]  /*0680*/  IMAD R24, R8, R7, R4 ;  /* 0x0000000708187224 */ /* 0x004fc600078e0204 */
[----:B------:R-:W1:Y:S04]  /*0690*/  LDS.128 R4, [R21+0x70] ;  /* 0x0000700015047984 */ /* 0x000e680000000c00 */
[----:B------:R-:W2:Y:S01]  /*06a0*/  LDS R8, [R19+0xe80] ;  /* 0x000e800013087984 */ /* 0x000ea20000000800 */
[----:B---3--:R-:W-:-:S03]  /*06b0*/  IMAD R9, R12, R9, R24 ;  /* 0x000000090c097224 */ /* 0x008fc600078e0218 */
[----:B------:R-:W3:Y:S01]  /*06c0*/  LDS R12, [R19+0xf80] ;  /* 0x000f8000130c7984 */ /* 0x000ee20000000800 */
[----:B0-----:R-:W-:-:S04]  /*06d0*/  IMAD R9, R10, R13, R9 ;  /* 0x0000000d0a097224 */ /* 0x001fc800078e0209 */
[----:B------:R-:W-:-:S04]  /*06e0*/  IMAD R9, R11, R14, R9 ;  /* 0x0000000e0b097224 */ /* 0x000fc800078e0209 */
[----:B------:R-:W-:-:S04]  /*06f0*/  IMAD R9, R22, R15, R9 ;  /* 0x0000000f16097224 */ /* 0x000fc800078e0209 */
[----:B-1----:R-:W-:-:S04]  /*0700*/  IMAD R4, R4, R27, R9 ;  /* 0x0000001b04047224 */ /* 0x002fc800078e0209 */
[----:B--2---:R-:W-:-:S04]  /*0710*/  IMAD R4, R8, R5, R4 ;  /* 0x0000000508047224 */ /* 0x004fc800078e0204 */
[----:B------:R-:W-:-:S04]  /*0720*/  IMAD R4, R25, R6, R4 ;  /* 0x0000000619047224 */ /* 0x000fc800078e0204 */
[----:B---3--:R-:W-:Y:S01]  /*0730*/  IMAD R7, R12, R7, R4 ;  /* 0x000000070c077224 */ /* 0x008fe200078e0204 */
[----:B------:R-:W-:Y:S06]  /*0740*/  BAR.SYNC.DEFER_BLOCKING 0x0 ;  /* 0x0000000000007b1d */ /* 0x000fec0000010000 */
[----:B------:R-:W-:Y:S05]  /*0750*/  BRA.U UP0, `(.L_x_0) ;  /* 0xfffffff900847547 */ /* 0x000fea000b83ffff */
[----:B------:R-:W-:-:S04]  /*0760*/  ISETP.GT.U32.AND P0, PT, R23, 0x3e7, PT ;  /* 0x000003e71700780c */ /* 0x000fc80003f04070 */
[----:B------:R-:W-:-:S13]  /*0770*/  ISETP.GT.OR P0, PT, R20, 0x3e7, P0 ;  /* 0x000003e71400780c */ /* 0x000fda0000704670 */
[----:B------:R-:W-:Y:S05]  /*0780*/  @P0 EXIT ;  /* 0x000000000000094d */ /* 0x000fea0003800000 */
[----:B------:R-:W0:Y:S01]  /*0790*/  LDC.64 R2, c[0x0][0x390] ;  /* 0x0000e400ff027b82 */ /* 0x000e220000000a00 */
[----:B------:R-:W-:-:S04]  /*07a0*/  IMAD R23, R23, 0x3e8, R20 ;  /* 0x000003e817177824 */ /* 0x000fc800078e0214 */
[----:B0-----:R-:W-:-:S05]  /*07b0*/  IMAD.WIDE R2, R23, 0x4, R2 ;  /* 0x0000000417027825 */ /* 0x001fca00078e0202 */
[----:B------:R-:W-:Y:S01]  /*07c0*/  STG.E desc[UR8][R2.64], R7 ;  /* 0x0000000702007986 */ /* 0x000fe2000c101908 */
[----:B------:R-:W-:Y:S05]  /*07d0*/  EXIT ;  /* 0x000000000000794d */ /* 0x000fea0003800000 */
.L_x_1:
[----:B------:R-:W-:-:S00]  /*07e0*/  BRA `(.L_x_1) ;  /* 0xfffffffc00fc7947 */ /* 0x000fc0000383ffff */
[----:B------:R-:W-:-:S00]  /*07f0*/  NOP ;  /* 0x0000000000007918 */ /* 0x000fc00000000000 */
        /* <DEDUP_REMOVED lines=8> */
.L_x_2:


//--------------------- .nv.shared._Z16matrix_multi_gpuPiS_S_ --------------------------
	.section	.nv.shared._Z16matrix_multi_gpuPiS_S_,"aw",@nobits
	.sectionflags	@""
	.align	4
.nv.shared._Z16matrix_multi_gpuPiS_S_:
	.zero		9216


//--------------------- .nv.shared.reserved.0     --------------------------
	.section	.nv.shared.reserved.0,"aw",@nobits
	.weak		__nv_reservedSMEM_offset_0_alias
	.size		__nv_reservedSMEM_offset_0_alias, 0, 64
	.other		__nv_reservedSMEM_offset_0_alias,@"STO_CUDA_RESERVED_SHARED STV_DEFAULT"
__nv_reservedSMEM_offset_0_alias:
	.zero		0
	.zero		64


//--------------------- .nv.global                --------------------------
	.section	.nv.global,"aw",@nobits
	.align	4
.nv.global:
	.type		A,@object
	.size		A,(B - A)
	.other		A,@"STV_DEFAULT STO_CUDA_MANAGED"
A:
	.zero		2000000
	.type		B,@object
	.size		B,(C_gpu - B)
	.other		B,@"STV_DEFAULT STO_CUDA_MANAGED"
B:
	.zero		2000000
	.type		C_gpu,@object
	.size		C_gpu,(C_cpu - C_gpu)
	.other		C_gpu,@"STV_DEFAULT STO_CUDA_MANAGED"
C_gpu:
	.zero		4000000
	.type		C_cpu,@object
	.size		C_cpu,(.L_3 - C_cpu)
	.other		C_cpu,@"STV_DEFAULT STO_CUDA_MANAGED"
C_cpu:
	.zero		4000000
.L_3:


//--------------------- .nv.constant0._Z16matrix_multi_gpuPiS_S_ --------------------------
	.section	.nv.constant0._Z16matrix_multi_gpuPiS_S_,"a",@progbits
	.sectionflags	@""
	.align	4
.nv.constant0._Z16matrix_multi_gpuPiS_S_:
	.zero		920


//--------------------- SYMBOLS --------------------------

	.type		.nv.reservedSmem.offset0,@object
	.size		.nv.reservedSmem.offset0,0x4
	.type		.nv.reservedSmem.cap,@object
	.size		.nv.reservedSmem.cap,0x4
